//
// Generated by NVIDIA NVVM Compiler
//
// Compiler Build ID: CL-36424714
// Cuda compilation tools, release 13.0, V13.0.88
// Based on NVVM 20.0.0
//

.version 9.0
.target sm_100
.address_size 64

	// .globl	_Z14gpuSolveBottomPA901_d
.const .align 4 .u32 k;
// _ZZ14gpuSolveBottomPA901_dE4temp has been demoted

.visible .entry _Z14gpuSolveBottomPA901_d(
	.param .u64 .ptr .align 1 _Z14gpuSolveBottomPA901_d_param_0
)
{
	.reg .pred 	%p<10>;
	.reg .b32 	%r<27>;
	.reg .b64 	%rd<36>;
	.reg .b64 	%fd<64>;
	// demoted variable
	.shared .align 8 .f64 _ZZ14gpuSolveBottomPA901_dE4temp;
	ld.param.u64 	%rd6, [_Z14gpuSolveBottomPA901_d_param_0];
	cvta.to.global.u64 	%rd1, %rd6;
	mov.u32 	%r16, %ctaid.x;
	mov.u32 	%r17, %ntid.x;
	mov.u32 	%r18, %tid.x;
	mad.lo.s32 	%r1, %r16, %r17, %r18;
	ld.const.u32 	%r24, [k];
	mul.wide.s32 	%rd7, %r24, 7208;
	add.s64 	%rd2, %rd1, %rd7;
	mul.wide.s32 	%rd8, %r24, 8;
	add.s64 	%rd9, %rd2, %rd8;
	ld.global.f64 	%fd2, [%rd9];
	st.shared.f64 	[_ZZ14gpuSolveBottomPA901_dE4temp], %fd2;
	mul.wide.s32 	%rd3, %r1, 8;
	add.s64 	%rd10, %rd9, %rd3;
	ld.global.f64 	%fd3, [%rd10];
	div.rn.f64 	%fd1, %fd3, %fd2;
	bar.sync 	0;
	setp.gt.s32 	%p1, %r24, 898;
	@%p1 bra 	$L__BB0_12;
	sub.s32 	%r3, 899, %r24;
	and.b32  	%r4, %r3, 7;
	add.s32 	%r19, %r24, -892;
	setp.lt.u32 	%p2, %r19, 7;
	@%p2 bra 	$L__BB0_4;
	and.b32  	%r20, %r3, -8;
	neg.s32 	%r22, %r20;
	add.s64 	%rd12, %rd8, %rd1;
	add.s64 	%rd4, %rd12, 57664;
	add.s64 	%rd13, %rd12, %rd3;
	add.s64 	%rd5, %rd13, 28832;
$L__BB0_3:
	.pragma "nounroll";
	mul.wide.s32 	%rd14, %r24, 7208;
	add.s64 	%rd15, %rd4, %rd14;
	add.s64 	%rd16, %rd5, %rd14;
	ld.global.f64 	%fd4, [%rd15+-50456];
	st.shared.f64 	[_ZZ14gpuSolveBottomPA901_dE4temp], %fd4;
	mul.f64 	%fd5, %fd1, %fd4;
	ld.global.f64 	%fd6, [%rd16+-21624];
	sub.f64 	%fd7, %fd6, %fd5;
	st.global.f64 	[%rd16+-21624], %fd7;
	bar.sync 	0;
	ld.global.f64 	%fd8, [%rd15+-43248];
	st.shared.f64 	[_ZZ14gpuSolveBottomPA901_dE4temp], %fd8;
	mul.f64 	%fd9, %fd1, %fd8;
	ld.global.f64 	%fd10, [%rd16+-14416];
	sub.f64 	%fd11, %fd10, %fd9;
	st.global.f64 	[%rd16+-14416], %fd11;
	bar.sync 	0;
	ld.global.f64 	%fd12, [%rd15+-36040];
	st.shared.f64 	[_ZZ14gpuSolveBottomPA901_dE4temp], %fd12;
	mul.f64 	%fd13, %fd1, %fd12;
	ld.global.f64 	%fd14, [%rd16+-7208];
	sub.f64 	%fd15, %fd14, %fd13;
	st.global.f64 	[%rd16+-7208], %fd15;
	bar.sync 	0;
	ld.global.f64 	%fd16, [%rd15+-28832];
	st.shared.f64 	[_ZZ14gpuSolveBottomPA901_dE4temp], %fd16;
	mul.f64 	%fd17, %fd1, %fd16;
	ld.global.f64 	%fd18, [%rd16];
	sub.f64 	%fd19, %fd18, %fd17;
	st.global.f64 	[%rd16], %fd19;
	bar.sync 	0;
	ld.global.f64 	%fd20, [%rd15+-21624];
	st.shared.f64 	[_ZZ14gpuSolveBottomPA901_dE4temp], %fd20;
	mul.f64 	%fd21, %fd1, %fd20;
	ld.global.f64 	%fd22, [%rd16+7208];
	sub.f64 	%fd23, %fd22, %fd21;
	st.global.f64 	[%rd16+7208], %fd23;
	bar.sync 	0;
	ld.global.f64 	%fd24, [%rd15+-14416];
	st.shared.f64 	[_ZZ14gpuSolveBottomPA901_dE4temp], %fd24;
	mul.f64 	%fd25, %fd1, %fd24;
	ld.global.f64 	%fd26, [%rd16+14416];
	sub.f64 	%fd27, %fd26, %fd25;
	st.global.f64 	[%rd16+14416], %fd27;
	bar.sync 	0;
	ld.global.f64 	%fd28, [%rd15+-7208];
	st.shared.f64 	[_ZZ14gpuSolveBottomPA901_dE4temp], %fd28;
	mul.f64 	%fd29, %fd1, %fd28;
	ld.global.f64 	%fd30, [%rd16+21624];
	sub.f64 	%fd31, %fd30, %fd29;
	st.global.f64 	[%rd16+21624], %fd31;
	bar.sync 	0;
	add.s32 	%r24, %r24, 8;
	ld.global.f64 	%fd32, [%rd15];
	st.shared.f64 	[_ZZ14gpuSolveBottomPA901_dE4temp], %fd32;
	mul.f64 	%fd33, %fd1, %fd32;
	ld.global.f64 	%fd34, [%rd16+28832];
	sub.f64 	%fd35, %fd34, %fd33;
	st.global.f64 	[%rd16+28832], %fd35;
	bar.sync 	0;
	add.s32 	%r22, %r22, 8;
	setp.ne.s32 	%p3, %r22, 0;
	@%p3 bra 	$L__BB0_3;
$L__BB0_4:
	setp.eq.s32 	%p4, %r4, 0;
	@%p4 bra 	$L__BB0_12;
	and.b32  	%r11, %r3, 3;
	setp.lt.u32 	%p5, %r4, 4;
	@%p5 bra 	$L__BB0_7;
	mul.wide.s32 	%rd17, %r24, 7208;
	add.s64 	%rd18, %rd1, %rd17;
	add.s64 	%rd20, %rd18, %rd8;
	ld.global.f64 	%fd36, [%rd20+7208];
	st.shared.f64 	[_ZZ14gpuSolveBottomPA901_dE4temp], %fd36;
	mul.f64 	%fd37, %fd1, %fd36;
	add.s64 	%rd21, %rd20, %rd3;
	ld.global.f64 	%fd38, [%rd21+7208];
	sub.f64 	%fd39, %fd38, %fd37;
	st.global.f64 	[%rd21+7208], %fd39;
	bar.sync 	0;
	ld.global.f64 	%fd40, [%rd20+14416];
	st.shared.f64 	[_ZZ14gpuSolveBottomPA901_dE4temp], %fd40;
	mul.f64 	%fd41, %fd1, %fd40;
	ld.global.f64 	%fd42, [%rd21+14416];
	sub.f64 	%fd43, %fd42, %fd41;
	st.global.f64 	[%rd21+14416], %fd43;
	bar.sync 	0;
	ld.global.f64 	%fd44, [%rd20+21624];
	st.shared.f64 	[_ZZ14gpuSolveBottomPA901_dE4temp], %fd44;
	mul.f64 	%fd45, %fd1, %fd44;
	ld.global.f64 	%fd46, [%rd21+21624];
	sub.f64 	%fd47, %fd46, %fd45;
	st.global.f64 	[%rd21+21624], %fd47;
	bar.sync 	0;
	add.s32 	%r24, %r24, 4;
	ld.global.f64 	%fd48, [%rd20+28832];
	st.shared.f64 	[_ZZ14gpuSolveBottomPA901_dE4temp], %fd48;
	mul.f64 	%fd49, %fd1, %fd48;
	ld.global.f64 	%fd50, [%rd21+28832];
	sub.f64 	%fd51, %fd50, %fd49;
	st.global.f64 	[%rd21+28832], %fd51;
	bar.sync 	0;
$L__BB0_7:
	setp.eq.s32 	%p6, %r11, 0;
	@%p6 bra 	$L__BB0_12;
	setp.eq.s32 	%p7, %r11, 1;
	@%p7 bra 	$L__BB0_10;
	mul.wide.s32 	%rd22, %r24, 7208;
	add.s64 	%rd23, %rd1, %rd22;
	add.s64 	%rd25, %rd23, %rd8;
	ld.global.f64 	%fd52, [%rd25+7208];
	st.shared.f64 	[_ZZ14gpuSolveBottomPA901_dE4temp], %fd52;
	mul.f64 	%fd53, %fd1, %fd52;
	add.s64 	%rd26, %rd25, %rd3;
	ld.global.f64 	%fd54, [%rd26+7208];
	sub.f64 	%fd55, %fd54, %fd53;
	st.global.f64 	[%rd26+7208], %fd55;
	bar.sync 	0;
	add.s32 	%r24, %r24, 2;
	ld.global.f64 	%fd56, [%rd25+14416];
	st.shared.f64 	[_ZZ14gpuSolveBottomPA901_dE4temp], %fd56;
	mul.f64 	%fd57, %fd1, %fd56;
	ld.global.f64 	%fd58, [%rd26+14416];
	sub.f64 	%fd59, %fd58, %fd57;
	st.global.f64 	[%rd26+14416], %fd59;
	bar.sync 	0;
$L__BB0_10:
	and.b32  	%r21, %r3, 1;
	setp.eq.b32 	%p8, %r21, 1;
	not.pred 	%p9, %p8;
	@%p9 bra 	$L__BB0_12;
	mul.wide.s32 	%rd27, %r24, 7208;
	add.s64 	%rd28, %rd1, %rd27;
	add.s64 	%rd30, %rd28, %rd8;
	ld.global.f64 	%fd60, [%rd30+7208];
	st.shared.f64 	[_ZZ14gpuSolveBottomPA901_dE4temp], %fd60;
	mul.f64 	%fd61, %fd1, %fd60;
	add.s64 	%rd31, %rd30, %rd3;
	ld.global.f64 	%fd62, [%rd31+7208];
	sub.f64 	%fd63, %fd62, %fd61;
	st.global.f64 	[%rd31+7208], %fd63;
	bar.sync 	0;
$L__BB0_12:
	mul.wide.s32 	%rd32, %r1, 7208;
	add.s64 	%rd33, %rd2, %rd32;
	add.s64 	%rd35, %rd33, %rd8;
	st.global.f64 	[%rd35], %fd1;
	ret;

}
	// .globl	_Z11gpuSolveTopPA901_d
.visible .entry _Z11gpuSolveTopPA901_d(
	.param .u64 .ptr .align 1 _Z11gpuSolveTopPA901_d_param_0
)
{
	.reg .pred 	%p<6>;
	.reg .b32 	%r<12>;
	.reg .b64 	%rd<21>;
	.reg .b64 	%fd<21>;

	ld.param.u64 	%rd3, [_Z11gpuSolveTopPA901_d_param_0];
	cvta.to.global.u64 	%rd1, %rd3;
	mov.u32 	%r8, %ctaid.x;
	mov.u32 	%r9, %ntid.x;
	mov.u32 	%r10, %tid.x;
	mad.lo.s32 	%r1, %r8, %r9, %r10;
	mul.wide.s32 	%rd4, %r1, 8;
	add.s64 	%rd2, %rd1, %rd4;
	mov.b32 	%r11, 899;
$L__BB1_1:
	setp.ge.s32 	%p1, %r1, %r11;
	@%p1 bra 	$L__BB1_3;
	mul.wide.u32 	%rd5, %r11, 8;
	add.s64 	%rd6, %rd1, %rd5;
	ld.global.f64 	%fd1, [%rd6+6487200];
	mul.wide.u32 	%rd7, %r11, 7208;
	add.s64 	%rd8, %rd2, %rd7;
	ld.global.f64 	%fd2, [%rd8];
	mul.f64 	%fd3, %fd1, %fd2;
	ld.global.f64 	%fd4, [%rd2+6487200];
	sub.f64 	%fd5, %fd4, %fd3;
	st.global.f64 	[%rd2+6487200], %fd5;
	bar.sync 	0;
$L__BB1_3:
	add.s32 	%r3, %r11, -1;
	setp.ge.s32 	%p2, %r1, %r3;
	@%p2 bra 	$L__BB1_5;
	mul.wide.u32 	%rd9, %r3, 8;
	add.s64 	%rd10, %rd1, %rd9;
	ld.global.f64 	%fd6, [%rd10+6487200];
	mul.wide.u32 	%rd11, %r3, 7208;
	add.s64 	%rd12, %rd2, %rd11;
	ld.global.f64 	%fd7, [%rd12];
	mul.f64 	%fd8, %fd6, %fd7;
	ld.global.f64 	%fd9, [%rd2+6487200];
	sub.f64 	%fd10, %fd9, %fd8;
	st.global.f64 	[%rd2+6487200], %fd10;
	bar.sync 	0;
$L__BB1_5:
	add.s32 	%r4, %r11, -2;
	setp.ge.s32 	%p3, %r1, %r4;
	@%p3 bra 	$L__BB1_7;
	mul.wide.u32 	%rd13, %r4, 8;
	add.s64 	%rd14, %rd1, %rd13;
	ld.global.f64 	%fd11, [%rd14+6487200];
	mul.wide.u32 	%rd15, %r4, 7208;
	add.s64 	%rd16, %rd2, %rd15;
	ld.global.f64 	%fd12, [%rd16];
	mul.f64 	%fd13, %fd11, %fd12;
	ld.global.f64 	%fd14, [%rd2+6487200];
	sub.f64 	%fd15, %fd14, %fd13;
	st.global.f64 	[%rd2+6487200], %fd15;
	bar.sync 	0;
$L__BB1_7:
	add.s32 	%r5, %r11, -3;
	setp.lt.u32 	%p4, %r4, 2;
	@%p4 bra 	$L__BB1_11;
	setp.ge.s32 	%p5, %r1, %r5;
	@%p5 bra 	$L__BB1_10;
	mul.wide.u32 	%rd17, %r5, 8;
	add.s64 	%rd18, %rd1, %rd17;
	ld.global.f64 	%fd16, [%rd18+6487200];
	mul.wide.u32 	%rd19, %r5, 7208;
	add.s64 	%rd20, %rd2, %rd19;
	ld.global.f64 	%fd17, [%rd20];
	mul.f64 	%fd18, %fd16, %fd17;
	ld.global.f64 	%fd19, [%rd2+6487200];
	sub.f64 	%fd20, %fd19, %fd18;
	st.global.f64 	[%rd2+6487200], %fd20;
	bar.sync 	0;
$L__BB1_10:
	add.s32 	%r11, %r11, -4;
	bra.uni 	$L__BB1_1;
$L__BB1_11:
	ret;

}


// ===== COMPILED SASS (sm_100) =====

	.target	sm_100

	.elftype	@"ET_EXEC"


//--------------------- .note.nv.tkinfo           --------------------------
	.section	.note.nv.tkinfo,"",@"SHT_NOTE"
	.sectionflags	@"SHF_NOTE_NV_TKINFO"
	.tkinfo
        /*0018*/ 	.word	0x00000002
        /*0030*/ 	.string	""
        /*0030*/ 	.string	"ptxas"
        /*0030*/ 	.string	"Cuda compilation tools, release 13.0, V13.0.88"
        /*0030*/ 	.string	"Build cuda_13.0.r13.0/compiler.36424714_0"
        /*0030*/ 	.string	"-arch sm_100 -m 64 "



//--------------------- .note.nv.cuinfo           --------------------------
	.section	.note.nv.cuinfo,"",@"SHT_NOTE"
	.sectionflags	@"SHF_NOTE_NV_CUINFO"
        /*0018*/ 	.short	0x0002
        /*001a*/ 	.short	0x0064
        /*001c*/ 	.short	0x0082
	.zero		2


//--------------------- .nv.info                  --------------------------
	.section	.nv.info,"",@"SHT_CUDA_INFO"
	.align	4


	//----- nvinfo : EIATTR_REGCOUNT
	.align		4
        /*0000*/ 	.byte	0x04, 0x2f
        /*0002*/ 	.short	(.L_2 - .L_1)
	.align		4
.L_1:
        /*0004*/ 	.word	index@(_Z14gpuSolveBottomPA901_d)
        /*0008*/ 	.word	0x00000020


	//----- nvinfo : EIATTR_FRAME_SIZE
	.align		4
.L_2:
        /*000c*/ 	.byte	0x04, 0x11
        /*000e*/ 	.short	(.L_4 - .L_3)
	.align		4
.L_3:
        /*0010*/ 	.word	index@($__internal_0_$__cuda_sm20_div_rn_f64_full)
        /*0014*/ 	.word	0x00000000


	//----- nvinfo : EIATTR_FRAME_SIZE
	.align		4
.L_4:
        /*0018*/ 	.byte	0x04, 0x11
        /*001a*/ 	.short	(.L_6 - .L_5)
	.align		4
.L_5:
        /*001c*/ 	.word	index@(_Z14gpuSolveBottomPA901_d)
        /*0020*/ 	.word	0x00000000


	//----- nvinfo : EIATTR_REGCOUNT
	.align		4
.L_6:
        /*0024*/ 	.byte	0x04, 0x2f
        /*0026*/ 	.short	(.L_8 - .L_7)
	.align		4
.L_7:
        /*0028*/ 	.word	index@(_Z11gpuSolveTopPA901_d)
        /*002c*/ 	.word	0x00000016


	//----- nvinfo : EIATTR_FRAME_SIZE
	.align		4
.L_8:
        /*0030*/ 	.byte	0x04, 0x11
        /*0032*/ 	.short	(.L_10 - .L_9)
	.align		4
.L_9:
        /*0034*/ 	.word	index@(_Z11gpuSolveTopPA901_d)
        /*0038*/ 	.word	0x00000000


	//----- nvinfo : EIATTR_MIN_STACK_SIZE
	.align		4
.L_10:
        /*003c*/ 	.byte	0x04, 0x12
        /*003e*/ 	.short	(.L_12 - .L_11)
	.align		4
.L_11:
        /*0040*/ 	.word	index@(_Z11gpuSolveTopPA901_d)
        /*0044*/ 	.word	0x00000000


	//----- nvinfo : EIATTR_MIN_STACK_SIZE
	.align		4
.L_12:
        /*0048*/ 	.byte	0x04, 0x12
        /*004a*/ 	.short	(.L_14 - .L_13)
	.align		4
.L_13:
        /*004c*/ 	.word	index@(_Z14gpuSolveBottomPA901_d)
        /*0050*/ 	.word	0x00000000
.L_14:


//--------------------- .nv.compat                --------------------------
	.section	.nv.compat,"",@"SHT_CUDA_COMPAT_INFO"
	.align	4
        /*0000*/ 	.byte	0x02, 0x09, 0x00, 0x00, 0x02, 0x02, 0x01, 0x00, 0x02, 0x05, 0x05, 0x00, 0x03, 0x07, 0x01, 0x01
        /*0010*/ 	.byte	0x02, 0x03, 0x00, 0x00, 0x02, 0x06, 0x01, 0x00, 0x04, 0x0b, 0x08, 0x00, 0x01, 0x00, 0x00, 0x00
        /*0020*/ 	.byte	0x00, 0x00, 0x00, 0x00


//--------------------- .nv.info._Z11gpuSolveTopPA901_d --------------------------
	.section	.nv.info._Z11gpuSolveTopPA901_d,"",@"SHT_CUDA_INFO"
	.sectionflags	@""
	.align	4


	//----- nvinfo : EIATTR_CUDA_API_VERSION
	.align		4
        /*0000*/ 	.byte	0x04, 0x37
        /*0002*/ 	.short	(.L_16 - .L_15)
.L_15:
        /*0004*/ 	.word	0x00000082


	//----- nvinfo : EIATTR_KPARAM_INFO
	.align		4
.L_16:
        /*0008*/ 	.byte	0x04, 0x17
        /*000a*/ 	.short	(.L_18 - .L_17)
.L_17:
        /*000c*/ 	.word	0x00000000
        /*0010*/ 	.short	0x0000
        /*0012*/ 	.short	0x0000
        /*0014*/ 	.byte	0x00, 0xf5, 0x21, 0x00


	//----- nvinfo : EIATTR_SPARSE_MMA_MASK
	.align		4
.L_18:
        /*0018*/ 	.byte	0x03, 0x50
        /*001a*/ 	.short	0x0000


	//----- nvinfo : EIATTR_MAXREG_COUNT
	.align		4
        /*001c*/ 	.byte	0x03, 0x1b
        /*001e*/ 	.short	0x00ff


	//----- nvinfo : EIATTR_NUM_BARRIERS
	.align		4
        /*0020*/ 	.byte	0x02, 0x4c
        /*0022*/ 	.byte	0x01
	.zero		1


	//----- nvinfo : EIATTR_MERCURY_ISA_VERSION
	.align		4
        /*0024*/ 	.byte	0x03, 0x5f
        /*0026*/ 	.short	0x0101


	//----- nvinfo : EIATTR_VRC_CTA_INIT_COUNT
	.align		4
        /*0028*/ 	.byte	0x02, 0x4a
	.zero		1
	.zero		1


	//----- nvinfo : EIATTR_EXIT_INSTR_OFFSETS
	.align		4
        /*002c*/ 	.byte	0x04, 0x1c
        /*002e*/ 	.short	(.L_20 - .L_19)


	//   ....[0]....
.L_19:
        /*0030*/ 	.word	0x000002e0


	//----- nvinfo : EIATTR_CRS_STACK_SIZE
	.align		4
.L_20:
        /*0034*/ 	.byte	0x04, 0x1e
        /*0036*/ 	.short	(.L_22 - .L_21)
.L_21:
        /*0038*/ 	.word	0x00000000


	//----- nvinfo : EIATTR_CBANK_PARAM_SIZE
	.align		4
.L_22:
        /*003c*/ 	.byte	0x03, 0x19
        /*003e*/ 	.short	0x0008


	//----- nvinfo : EIATTR_PARAM_CBANK
	.align		4
        /*0040*/ 	.byte	0x04, 0x0a
        /*0042*/ 	.short	(.L_24 - .L_23)
	.align		4
.L_23:
        /*0044*/ 	.word	index@(.nv.constant0._Z11gpuSolveTopPA901_d)
        /*0048*/ 	.short	0x0380
        /*004a*/ 	.short	0x0008


	//----- nvinfo : EIATTR_SW_WAR
	.align		4
.L_24:
        /*004c*/ 	.byte	0x04, 0x36
        /*004e*/ 	.short	(.L_26 - .L_25)
.L_25:
        /*0050*/ 	.word	0x00000008
.L_26:


//--------------------- .nv.info._Z14gpuSolveBottomPA901_d --------------------------
	.section	.nv.info._Z14gpuSolveBottomPA901_d,"",@"SHT_CUDA_INFO"
	.sectionflags	@""
	.align	4


	//----- nvinfo : EIATTR_CUDA_API_VERSION
	.align		4
        /*0000*/ 	.byte	0x04, 0x37
        /*0002*/ 	.short	(.L_28 - .L_27)
.L_27:
        /*0004*/ 	.word	0x00000082


	//----- nvinfo : EIATTR_KPARAM_INFO
	.align		4
.L_28:
        /*0008*/ 	.byte	0x04, 0x17
        /*000a*/ 	.short	(.L_30 - .L_29)
.L_29:
        /*000c*/ 	.word	0x00000000
        /*0010*/ 	.short	0x0000
        /*0012*/ 	.short	0x0000
        /*0014*/ 	.byte	0x00, 0xf5, 0x21, 0x00


	//----- nvinfo : EIATTR_SPARSE_MMA_MASK
	.align		4
.L_30:
        /*0018*/ 	.byte	0x03, 0x50
        /*001a*/ 	.short	0x0000


	//----- nvinfo : EIATTR_MAXREG_COUNT
	.align		4
        /*001c*/ 	.byte	0x03, 0x1b
        /*001e*/ 	.short	0x00ff


	//----- nvinfo : EIATTR_NUM_BARRIERS
	.align		4
        /*0020*/ 	.byte	0x02, 0x4c
        /*0022*/ 	.byte	0x01
	.zero		1


	//----- nvinfo : EIATTR_MERCURY_ISA_VERSION
	.align		4
        /*0024*/ 	.byte	0x03, 0x5f
        /*0026*/ 	.short	0x0101


	//----- nvinfo : EIATTR_VRC_CTA_INIT_COUNT
	.align		4
        /*0028*/ 	.byte	0x02, 0x4a
	.zero		1
	.zero		1


	//----- nvinfo : EIATTR_EXIT_INSTR_OFFSETS
	.align		4
        /*002c*/ 	.byte	0x04, 0x1c
        /*002e*/ 	.short	(.L_32 - .L_31)


	//   ....[0]....
.L_31:
        /*0030*/ 	.word	0x00000bc0


	//----- nvinfo : EIATTR_CRS_STACK_SIZE
	.align		4
.L_32:
        /*0034*/ 	.byte	0x04, 0x1e
        /*0036*/ 	.short	(.L_34 - .L_33)
.L_33:
        /*0038*/ 	.word	0x00000000


	//----- nvinfo : EIATTR_CBANK_PARAM_SIZE
	.align		4
.L_34:
        /*003c*/ 	.byte	0x03, 0x19
        /*003e*/ 	.short	0x0008


	//----- nvinfo : EIATTR_PARAM_CBANK
	.align		4
        /*0040*/ 	.byte	0x04, 0x0a
        /*0042*/ 	.short	(.L_36 - .L_35)
	.align		4
.L_35:
        /*0044*/ 	.word	index@(.nv.constant0._Z14gpuSolveBottomPA901_d)
        /*0048*/ 	.short	0x0380
        /*004a*/ 	.short	0x0008


	//----- nvinfo : EIATTR_SW_WAR
	.align		4
.L_36:
        /*004c*/ 	.byte	0x04, 0x36
        /*004e*/ 	.short	(.L_38 - .L_37)
.L_37:
        /*0050*/ 	.word	0x00000008
.L_38:


//--------------------- .nv.callgraph             --------------------------
	.section	.nv.callgraph,"",@"SHT_CUDA_CALLGRAPH"
	.align	4
	.sectionentsize	8
	.align		4
        /*0000*/ 	.word	0x00000000
	.align		4
        /*0004*/ 	.word	0xffffffff
	.align		4
        /*0008*/ 	.word	0x00000000
	.align		4
        /*000c*/ 	.word	0xfffffffe
	.align		4
        /*0010*/ 	.word	0x00000000
	.align		4
        /*0014*/ 	.word	0xfffffffd
	.align		4
        /*0018*/ 	.word	0x00000000
	.align		4
        /*001c*/ 	.word	0xfffffffc


//--------------------- .nv.constant3             --------------------------
	.section	.nv.constant3,"a",@progbits
	.align	4
.nv.constant3:
	.type		k,@object
	.size		k,(.L_0 - k)
k:
	.zero		4
.L_0:


//--------------------- .text._Z11gpuSolveTopPA901_d --------------------------
	.section	.text._Z11gpuSolveTopPA901_d,"ax",@progbits
	.align	128
        .global         _Z11gpuSolveTopPA901_d
        .type           _Z11gpuSolveTopPA901_d,@function
        .size           _Z11gpuSolveTopPA901_d,(.L_x_17 - _Z11gpuSolveTopPA901_d)
        .other          _Z11gpuSolveTopPA901_d,@"STO_CUDA_ENTRY STV_DEFAULT"
_Z11gpuSolveTopPA901_d:
.text._Z11gpuSolveTopPA901_d:
[----:B------:R-:W-:Y:S01]  /*0000*/  LDC R1, c[0x0][0x37c] ;  /* 0x0000df00ff017b82 */ /* 0x000fe20000000800 */
[----:B------:R-:W0:Y:S07]  /*0010*/  S2R R7, SR_TID.X ;  /* 0x0000000000077919 */ /* 0x000e2e0000002100 */
[----:B------:R-:W0:Y:S01]  /*0020*/  S2UR UR6, SR_CTAID.X ;  /* 0x00000000000679c3 */ /* 0x000e220000002500 */
[----:B------:R-:W1:Y:S07]  /*0030*/  LDCU.64 UR4, c[0x0][0x358] ;  /* 0x00006b00ff0477ac */ /* 0x000e6e0008000a00 */
[----:B------:R-:W0:Y:S08]  /*0040*/  LDC R0, c[0x0][0x360] ;  /* 0x0000d800ff007b82 */ /* 0x000e300000000800 */
[----:B------:R-:W2:Y:S08]  /*0050*/  LDC.64 R4, c[0x0][0x380] ;  /* 0x0000e000ff047b82 */ /* 0x000eb00000000a00 */
[----:B------:R-:W3:Y:S01]  /*0060*/  LDC.64 R2, c[0x0][0x380] ;  /* 0x0000e000ff027b82 */ /* 0x000ee20000000a00 */
[----:B0-----:R-:W-:-:S02]  /*0070*/  IMAD R0, R0, UR6, R7 ;  /* 0x0000000600007c24 */ /* 0x001fc4000f8e0207 */
[----:B------:R-:W-:Y:S02]  /*0080*/  HFMA2 R7, -RZ, RZ, 0, 5.3584575653076171875e-05 ;  /* 0x00000383ff077431 */ /* 0x000fe400000001ff */
[----:B-12---:R-:W-:-:S07]  /*0090*/  IMAD.WIDE R4, R0, 0x8, R4 ;  /* 0x0000000800047825 */ /* 0x006fce00078e0204 */
.L_x_2:
[----:B------:R-:W-:-:S13]  /*00a0*/  ISETP.GE.AND P1, PT, R0, R7, PT ;  /* 0x000000070000720c */ /* 0x000fda0003f26270 */
[----:B0-----:R-:W0:Y:S01]  /*00b0*/  @!P1 LDC.64 R8, c[0x0][0x380] ;  /* 0x0000e000ff089b82 */ /* 0x001e220000000a00 */
[C---:B------:R-:W-:Y:S01]  /*00c0*/  @!P1 IMAD.WIDE.U32 R10, R7.reuse, 0x1c28, R4 ;  /* 0x00001c28070a9825 */ /* 0x040fe200078e0004 */
[----:B-12---:R-:W2:Y:S05]  /*00d0*/  @!P1 LDG.E.64 R12, desc[UR4][R4.64+0x62fca0] ;  /* 0x62fca004040c9981 */ /* 0x006eaa000c1e1b00 */
[----:B------:R-:W2:Y:S01]  /*00e0*/  @!P1 LDG.E.64 R10, desc[UR4][R10.64] ;  /* 0x000000040a0a9981 */ /* 0x000ea2000c1e1b00 */
[----:B0-----:R-:W-:-:S06]  /*00f0*/  @!P1 IMAD.WIDE.U32 R8, R7, 0x8, R8 ;  /* 0x0000000807089825 */ /* 0x001fcc00078e0008 */
[----:B------:R-:W2:Y:S01]  /*0100*/  @!P1 LDG.E.64 R8, desc[UR4][R8.64+0x62fca0] ;  /* 0x62fca00408089981 */ /* 0x000ea2000c1e1b00 */
[----:B------:R-:W-:-:S04]  /*0110*/  IADD3 R19, PT, PT, R7, -0x1, RZ ;  /* 0xffffffff07137810 */ /* 0x000fc80007ffe0ff */
[----:B------:R-:W-:Y:S01]  /*0120*/  ISETP.GE.AND P0, PT, R0, R19, PT ;  /* 0x000000130000720c */ /* 0x000fe20003f06270 */
[----:B------:R-:W-:-:S12]  /*0130*/  @!P1 WARPSYNC.ALL ;  /* 0x0000000000009948 */ /* 0x000fd80003800000 */
[----:B------:R-:W0:Y:S01]  /*0140*/  @!P0 LDC.64 R14, c[0x0][0x380] ;  /* 0x0000e000ff0e8b82 */ /* 0x000e220000000a00 */
[----:B------:R-:W-:-:S04]  /*0150*/  @!P0 IMAD.WIDE.U32 R16, R19, 0x1c28, R4 ;  /* 0x00001c2813108825 */ /* 0x000fc800078e0004 */
[----:B0-----:R-:W-:Y:S01]  /*0160*/  @!P0 IMAD.WIDE.U32 R14, R19, 0x8, R14 ;  /* 0x00000008130e8825 */ /* 0x001fe200078e000e */
[----:B--2---:R-:W-:-:S07]  /*0170*/  @!P1 DFMA R12, -R8, R10, R12 ;  /* 0x0000000a080c922b */ /* 0x004fce000000010c */
[----:B------:R0:W-:Y:S01]  /*0180*/  @!P1 STG.E.64 desc[UR4][R4.64+0x62fca0], R12 ;  /* 0x62fca00c04009986 */ /* 0x0001e2000c101b04 */
[----:B------:R-:W-:Y:S06]  /*0190*/  @!P1 BAR.SYNC.DEFER_BLOCKING 0x0 ;  /* 0x0000000000009b1d */ /* 0x000fec0000010000 */
[----:B------:R-:W2:Y:S04]  /*01a0*/  @!P0 LDG.E.64 R16, desc[UR4][R16.64] ;  /* 0x0000000410108981 */ /* 0x000ea8000c1e1b00 */
[----:B------:R-:W2:Y:S04]  /*01b0*/  @!P0 LDG.E.64 R8, desc[UR4][R4.64+0x62fca0] ;  /* 0x62fca00404088981 */ /* 0x000ea8000c1e1b00 */
[----:B------:R-:W2:Y:S01]  /*01c0*/  @!P0 LDG.E.64 R14, desc[UR4][R14.64+0x62fca0] ;  /* 0x62fca0040e0e8981 */ /* 0x000ea2000c1e1b00 */
[----:B------:R-:W-:-:S04]  /*01d0*/  IADD3 R11, PT, PT, R7, -0x2, RZ ;  /* 0xfffffffe070b7810 */ /* 0x000fc80007ffe0ff */
[----:B------:R-:W-:Y:S01]  /*01e0*/  ISETP.GE.AND P1, PT, R0, R11, PT ;  /* 0x0000000b0000720c */ /* 0x000fe20003f26270 */
[----:B------:R-:W-:Y:S05]  /*01f0*/  @!P0 WARPSYNC.ALL ;  /* 0x0000000000008948 */ /* 0x000fea0003800000 */
[----:B------:R-:W-:Y:S01]  /*0200*/  ISETP.GE.U32.AND P2, PT, R11, 0x2, PT ;  /* 0x000000020b00780c */ /* 0x000fe20003f46070 */
[----:B--2---:R-:W-:-:S07]  /*0210*/  @!P0 DFMA R8, -R14, R16, R8 ;  /* 0x000000100e08822b */ /* 0x004fce0000000108 */
[----:B------:R0:W-:Y:S01]  /*0220*/  @!P0 STG.E.64 desc[UR4][R4.64+0x62fca0], R8 ;  /* 0x62fca00804008986 */ /* 0x0001e2000c101b04 */
[----:B------:R-:W-:Y:S06]  /*0230*/  @!P0 BAR.SYNC.DEFER_BLOCKING 0x0 ;  /* 0x0000000000008b1d */ /* 0x000fec0000010000 */
[----:B------:R-:W-:Y:S05]  /*0240*/  @P1 BRA `(.L_x_0) ;  /* 0x0000000000241947 */ /* 0x000fea0003800000 */
[C---:B0--3--:R-:W-:Y:S01]  /*0250*/  IMAD.WIDE.U32 R8, R11.reuse, 0x8, R2 ;  /* 0x000000080b087825 */ /* 0x049fe200078e0002 */
[----:B------:R-:W2:Y:S03]  /*0260*/  LDG.E.64 R12, desc[UR4][R4.64+0x62fca0] ;  /* 0x62fca004040c7981 */ /* 0x000ea6000c1e1b00 */
[----:B------:R-:W-:Y:S02]  /*0270*/  IMAD.WIDE.U32 R10, R11, 0x1c28, R4 ;  /* 0x00001c280b0a7825 */ /* 0x000fe400078e0004 */
[----:B------:R-:W2:Y:S04]  /*0280*/  LDG.E.64 R8, desc[UR4][R8.64+0x62fca0] ;  /* 0x62fca00408087981 */ /* 0x000ea8000c1e1b00 */
[----:B------:R-:W2:Y:S01]  /*0290*/  LDG.E.64 R10, desc[UR4][R10.64] ;  /* 0x000000040a0a7981 */ /* 0x000ea2000c1e1b00 */
[----:B------:R-:W-:Y:S05]  /*02a0*/  WARPSYNC.ALL ;  /* 0x0000000000007948 */ /* 0x000fea0003800000 */
[----:B--2---:R-:W-:-:S07]  /*02b0*/  DFMA R12, -R8, R10, R12 ;  /* 0x0000000a080c722b */ /* 0x004fce000000010c */
[----:B------:R1:W-:Y:S01]  /*02c0*/  STG.E.64 desc[UR4][R4.64+0x62fca0], R12 ;  /* 0x62fca00c04007986 */ /* 0x0003e2000c101b04 */
[----:B------:R-:W-:Y:S06]  /*02d0*/  BAR.SYNC.DEFER_BLOCKING 0x0 ;  /* 0x0000000000007b1d */ /* 0x000fec0000010000 */
.L_x_0:
[----:B------:R-:W-:Y:S05]  /*02e0*/  @!P2 EXIT ;  /* 0x000000000000a94d */ /* 0x000fea0003800000 */
[----:B------:R-:W-:-:S04]  /*02f0*/  IADD3 R11, PT, PT, R7, -0x3, RZ ;  /* 0xfffffffd070b7810 */ /* 0x000fc80007ffe0ff */
[----:B------:R-:W-:-:S13]  /*0300*/  ISETP.GE.AND P0, PT, R0, R11, PT ;  /* 0x0000000b0000720c */ /* 0x000fda0003f06270 */
[----:B------:R-:W-:Y:S05]  /*0310*/  @P0 BRA `(.L_x_1) ;  /* 0x0000000000240947 */ /* 0x000fea0003800000 */
[C---:B0--3--:R-:W-:Y:S01]  /*0320*/  IMAD.WIDE.U32 R8, R11.reuse, 0x8, R2 ;  /* 0x000000080b087825 */ /* 0x049fe200078e0002 */
[----:B-1----:R-:W2:Y:S03]  /*0330*/  LDG.E.64 R12, desc[UR4][R4.64+0x62fca0] ;  /* 0x62fca004040c7981 */ /* 0x002ea6000c1e1b00 */
[----:B------:R-:W-:Y:S02]  /*0340*/  IMAD.WIDE.U32 R10, R11, 0x1c28, R4 ;  /* 0x00001c280b0a7825 */ /* 0x000fe400078e0004 */
[----:B------:R-:W2:Y:S04]  /*0350*/  LDG.E.64 R8, desc[UR4][R8.64+0x62fca0] ;  /* 0x62fca00408087981 */ /* 0x000ea8000c1e1b00 */
[----:B------:R-:W2:Y:S01]  /*0360*/  LDG.E.64 R10, desc[UR4][R10.64] ;  /* 0x000000040a0a7981 */ /* 0x000ea2000c1e1b00 */
[----:B------:R-:W-:Y:S05]  /*0370*/  WARPSYNC.ALL ;  /* 0x0000000000007948 */ /* 0x000fea0003800000 */
[----:B--2---:R-:W-:-:S07]  /*0380*/  DFMA R12, -R8, R10, R12 ;  /* 0x0000000a080c722b */ /* 0x004fce000000010c */
[----:B------:R2:W-:Y:S01]  /*0390*/  STG.E.64 desc[UR4][R4.64+0x62fca0], R12 ;  /* 0x62fca00c04007986 */ /* 0x0005e2000c101b04 */
[----:B------:R-:W-:Y:S06]  /*03a0*/  BAR.SYNC.DEFER_BLOCKING 0x0 ;  /* 0x0000000000007b1d */ /* 0x000fec0000010000 */
.L_x_1:
[----:B------:R-:W-:Y:S01]  /*03b0*/  IADD3 R7, PT, PT, R7, -0x4, RZ ;  /* 0xfffffffc07077810 */ /* 0x000fe20007ffe0ff */
[----:B------:R-:W-:Y:S06]  /*03c0*/  BRA `(.L_x_2) ;  /* 0xfffffffc00347947 */ /* 0x000fec000383ffff */
.L_x_3:
[----:B------:R-:W-:-:S00]  /*03d0*/  BRA `(.L_x_3) ;  /* 0xfffffffc00fc7947 */ /* 0x000fc0000383ffff */
[----:B------:R-:W-:-:S00]  /*03e0*/  NOP ;  /* 0x0000000000007918 */ /* 0x000fc00000000000 */
        /* <DEDUP_REMOVED lines=9> */
.L_x_17:


//--------------------- .text._Z14gpuSolveBottomPA901_d --------------------------
	.section	.text._Z14gpuSolveBottomPA901_d,"ax",@progbits
	.align	128
        .global         _Z14gpuSolveBottomPA901_d
        .type           _Z14gpuSolveBottomPA901_d,@function
        .size           _Z14gpuSolveBottomPA901_d,(.L_x_16 - _Z14gpuSolveBottomPA901_d)
        .other          _Z14gpuSolveBottomPA901_d,@"STO_CUDA_ENTRY STV_DEFAULT"
_Z14gpuSolveBottomPA901_d:
.text._Z14gpuSolveBottomPA901_d:
[----:B------:R-:W-:Y:S08]  /*0000*/  LDC R1, c[0x0][0x37c] ;  /* 0x0000df00ff017b82 */ /* 0x000ff00000000800 */
[----:B------:R-:W0:Y:S01]  /*0010*/  LDC R3, c[0x3][RZ] ;  /* 0x00c00000ff037b82 */ /* 0x000e220000000800 */
[----:B------:R-:W1:Y:S07]  /*0020*/  LDCU.64 UR6, c[0x0][0x358] ;  /* 0x00006b00ff0677ac */ /* 0x000e6e0008000a00 */
[----:B------:R-:W0:Y:S02]  /*0030*/  LDC.64 R4, c[0x0][0x380] ;  /* 0x0000e000ff047b82 */ /* 0x000e240000000a00 */
[----:B0-----:R-:W-:-:S04]  /*0040*/  IMAD.WIDE R4, R3, 0x1c28, R4 ;  /* 0x00001c2803047825 */ /* 0x001fc800078e0204 */
[----:B------:R-:W-:-:S05]  /*0050*/  IMAD.WIDE R2, R3, 0x8, R4 ;  /* 0x0000000803027825 */ /* 0x000fca00078e0204 */
[----:B-1----:R-:W2:Y:S01]  /*0060*/  LDG.E.64 R8, desc[UR6][R2.64] ;  /* 0x0000000602087981 */ /* 0x002ea2000c1e1b00 */
[----:B------:R-:W0:Y:S01]  /*0070*/  S2UR UR4, SR_CTAID.X ;  /* 0x00000000000479c3 */ /* 0x000e220000002500 */
[----:B------:R-:W0:Y:S07]  /*0080*/  S2R R0, SR_TID.X ;  /* 0x0000000000007919 */ /* 0x000e2e0000002100 */
[----:B------:R-:W0:Y:S02]  /*0090*/  LDC R7, c[0x0][0x360] ;  /* 0x0000d800ff077b82 */ /* 0x000e240000000800 */
[----:B0-----:R-:W-:-:S04]  /*00a0*/  IMAD R7, R7, UR4, R0 ;  /* 0x0000000407077c24 */ /* 0x001fc8000f8e0200 */
[----:B------:R-:W-:-:S06]  /*00b0*/  IMAD.WIDE R10, R7, 0x8, R2 ;  /* 0x00000008070a7825 */ /* 0x000fcc00078e0202 */
[----:B------:R-:W3:Y:S01]  /*00c0*/  LDG.E.64 R10, desc[UR6][R10.64] ;  /* 0x000000060a0a7981 */ /* 0x000ee2000c1e1b00 */
[----:B------:R-:W-:Y:S01]  /*00d0*/  IMAD.MOV.U32 R12, RZ, RZ, 0x1 ;  /* 0x00000001ff0c7424 */ /* 0x000fe200078e00ff */
[----:B------:R-:W0:Y:S01]  /*00e0*/  S2UR UR5, SR_CgaCtaId ;  /* 0x00000000000579c3 */ /* 0x000e220000008800 */
[----:B------:R-:W-:Y:S01]  /*00f0*/  UMOV UR4, 0x400 ;  /* 0x0000040000047882 */ /* 0x000fe20000000000 */
[----:B------:R-:W-:Y:S01]  /*0100*/  BSSY.RECONVERGENT B0, `(.L_x_4) ;  /* 0x0000016000007945 */ /* 0x000fe20003800200 */
[----:B0-----:R-:W-:Y:S01]  /*0110*/  ULEA UR4, UR5, UR4, 0x18 ;  /* 0x0000000405047291 */ /* 0x001fe2000f8ec0ff */
[----:B------:R-:W0:Y:S01]  /*0120*/  LDCU UR5, c[0x3][URZ] ;  /* 0x00c00000ff0577ac */ /* 0x000e220008000800 */
[----:B--2---:R-:W1:Y:S07]  /*0130*/  MUFU.RCP64H R13, R9 ;  /* 0x00000009000d7308 */ /* 0x004e6e0000001800 */
[----:B------:R2:W-:Y:S01]  /*0140*/  STS.64 [UR4], R8 ;  /* 0x00000008ff007988 */ /* 0x0005e20008000a04 */
[----:B-1----:R-:W-:-:S08]  /*0150*/  DFMA R14, -R8, R12, 1 ;  /* 0x3ff00000080e742b */ /* 0x002fd0000000010c */
[----:B------:R-:W-:-:S08]  /*0160*/  DFMA R14, R14, R14, R14 ;  /* 0x0000000e0e0e722b */ /* 0x000fd0000000000e */
[----:B------:R-:W-:-:S08]  /*0170*/  DFMA R14, R12, R14, R12 ;  /* 0x0000000e0c0e722b */ /* 0x000fd0000000000c */
[----:B------:R-:W-:Y:S01]  /*0180*/  DFMA R2, -R8, R14, 1 ;  /* 0x3ff000000802742b */ /* 0x000fe2000000010e */
[----:B---3--:R-:W-:-:S07]  /*0190*/  FSETP.GEU.AND P1, PT, |R11|, 6.5827683646048100446e-37, PT ;  /* 0x036000000b00780b */ /* 0x008fce0003f2e200 */
[----:B------:R-:W-:-:S08]  /*01a0*/  DFMA R2, R14, R2, R14 ;  /* 0x000000020e02722b */ /* 0x000fd0000000000e */
[----:B------:R-:W-:-:S08]  /*01b0*/  DMUL R12, R10, R2 ;  /* 0x000000020a0c7228 */ /* 0x000fd00000000000 */
[----:B------:R-:W-:-:S08]  /*01c0*/  DFMA R14, -R8, R12, R10 ;  /* 0x0000000c080e722b */ /* 0x000fd0000000010a */
[----:B------:R-:W-:-:S10]  /*01d0*/  DFMA R2, R2, R14, R12 ;  /* 0x0000000e0202722b */ /* 0x000fd4000000000c */
[----:B------:R-:W-:-:S05]  /*01e0*/  FFMA R0, RZ, R9, R3 ;  /* 0x00000009ff007223 */ /* 0x000fca0000000003 */
[----:B------:R-:W-:Y:S01]  /*01f0*/  FSETP.GT.AND P0, PT, |R0|, 1.469367938527859385e-39, PT ;  /* 0x001000000000780b */ /* 0x000fe20003f04200 */
[----:B0-----:R-:W-:-:S12]  /*0200*/  IMAD.U32 R0, RZ, RZ, UR5 ;  /* 0x00000005ff007e24 */ /* 0x001fd8000f8e00ff */
[----:B--2---:R-:W-:Y:S05]  /*0210*/  @P0 BRA P1, `(.L_x_5) ;  /* 0x0000000000100947 */ /* 0x004fea0000800000 */
[----:B------:R-:W-:-:S07]  /*0220*/  MOV R6, 0x240 ;  /* 0x0000024000067802 */ /* 0x000fce0000000f00 */
[----:B------:R-:W-:Y:S05]  /*0230*/  CALL.REL.NOINC `($__internal_0_$__cuda_sm20_div_rn_f64_full) ;  /* 0x0000000800647944 */ /* 0x000fea0003c00000 */
[----:B------:R-:W-:Y:S02]  /*0240*/  IMAD.MOV.U32 R2, RZ, RZ, R14 ;  /* 0x000000ffff027224 */ /* 0x000fe400078e000e */
[----:B------:R-:W-:-:S07]  /*0250*/  IMAD.MOV.U32 R3, RZ, RZ, R15 ;  /* 0x000000ffff037224 */ /* 0x000fce00078e000f */
.L_x_5:
[----:B------:R-:W-:Y:S05]  /*0260*/  BSYNC.RECONVERGENT B0 ;  /* 0x0000000000007941 */ /* 0x000fea0003800200 */
.L_x_4:
[----:B------:R-:W0:Y:S08]  /*0270*/  LDC R6, c[0x3][RZ] ;  /* 0x00c00000ff067b82 */ /* 0x000e300000000800 */
[----:B------:R-:W-:Y:S01]  /*0280*/  BAR.SYNC.DEFER_BLOCKING 0x0 ;  /* 0x0000000000007b1d */ /* 0x000fe20000010000 */
[----:B0-----:R-:W-:-:S13]  /*0290*/  ISETP.GT.AND P0, PT, R6, 0x382, PT ;  /* 0x000003820600780c */ /* 0x001fda0003f04270 */
[----:B------:R-:W-:Y:S05]  /*02a0*/  @P0 BRA `(.L_x_6) ;  /* 0x0000000800380947 */ /* 0x000fea0003800000 */
[C---:B------:R-:W-:Y:S01]  /*02b0*/  VIADD R8, R6.reuse, 0xfffffc84 ;  /* 0xfffffc8406087836 */ /* 0x040fe20000000000 */
[----:B------:R-:W-:-:S04]  /*02c0*/  IADD3 R16, PT, PT, -R6, 0x383, RZ ;  /* 0x0000038306107810 */ /* 0x000fc80007ffe1ff */
[----:B------:R-:W-:Y:S02]  /*02d0*/  ISETP.GE.U32.AND P0, PT, R8, 0x7, PT ;  /* 0x000000070800780c */ /* 0x000fe40003f06070 */
[----:B------:R-:W-:-:S04]  /*02e0*/  LOP3.LUT R24, R16, 0x7, RZ, 0xc0, !PT ;  /* 0x0000000710187812 */ /* 0x000fc800078ec0ff */
[----:B------:R-:W-:-:S07]  /*02f0*/  ISETP.NE.AND P1, PT, R24, RZ, PT ;  /* 0x000000ff1800720c */ /* 0x000fce0003f25270 */
[----:B------:R-:W-:Y:S06]  /*0300*/  @!P0 BRA `(.L_x_7) ;  /* 0x0000000000f88947 */ /* 0x000fec0003800000 */
[----:B------:R-:W0:Y:S01]  /*0310*/  LDC.64 R10, c[0x0][0x380] ;  /* 0x0000e000ff0a7b82 */ /* 0x000e220000000a00 */
[----:B------:R-:W-:Y:S01]  /*0320*/  LOP3.LUT R17, R16, 0xfffffff8, RZ, 0xc0, !PT ;  /* 0xfffffff810117812 */ /* 0x000fe200078ec0ff */
[----:B------:R-:W-:-:S04]  /*0330*/  UMOV UR4, 0x400 ;  /* 0x0000040000047882 */ /* 0x000fc80000000000 */
[----:B------:R-:W-:Y:S02]  /*0340*/  IMAD.MOV R17, RZ, RZ, -R17 ;  /* 0x000000ffff117224 */ /* 0x000fe400078e0a11 */
[----:B------:R-:W1:Y:S01]  /*0350*/  S2UR UR5, SR_CgaCtaId ;  /* 0x00000000000579c3 */ /* 0x000e620000008800 */
[----:B0-----:R-:W-:-:S04]  /*0360*/  IMAD.WIDE R10, R6, 0x8, R10 ;  /* 0x00000008060a7825 */ /* 0x001fc800078e020a */
[----:B------:R-:W-:Y:S01]  /*0370*/  IMAD.WIDE R8, R7, 0x8, R10 ;  /* 0x0000000807087825 */ /* 0x000fe200078e020a */
[----:B-1----:R-:W-:-:S12]  /*0380*/  ULEA UR4, UR5, UR4, 0x18 ;  /* 0x0000000405047291 */ /* 0x002fd8000f8ec0ff */
.L_x_8:
[----:B------:R-:W-:-:S04]  /*0390*/  IMAD.WIDE R14, R0, 0x1c28, R10 ;  /* 0x00001c28000e7825 */ /* 0x000fc800078e020a */
[----:B-1----:R-:W-:Y:S01]  /*03a0*/  IMAD.WIDE R12, R0, 0x1c28, R8 ;  /* 0x00001c28000c7825 */ /* 0x002fe200078e0208 */
[----:B------:R-:W2:Y:S04]  /*03b0*/  LDG.E.64 R18, desc[UR6][R14.64+0x1c28] ;  /* 0x001c28060e127981 */ /* 0x000ea8000c1e1b00 */
[----:B------:R-:W3:Y:S04]  /*03c0*/  LDG.E.64 R20, desc[UR6][R12.64+0x1c28] ;  /* 0x001c28060c147981 */ /* 0x000ee8000c1e1b00 */
[----:B--2---:R0:W-:Y:S01]  /*03d0*/  STS.64 [UR4], R18 ;  /* 0x00000012ff007988 */ /* 0x0041e20008000a04 */
[----:B---3--:R-:W-:-:S07]  /*03e0*/  DFMA R26, R18, -R2, R20 ;  /* 0x80000002121a722b */ /* 0x008fce0000000014 */
[----:B------:R-:W-:Y:S01]  /*03f0*/  STG.E.64 desc[UR6][R12.64+0x1c28], R26 ;  /* 0x001c281a0c007986 */ /* 0x000fe2000c101b06 */
[----:B------:R-:W-:Y:S06]  /*0400*/  BAR.SYNC.DEFER_BLOCKING 0x0 ;  /* 0x0000000000007b1d */ /* 0x000fec0000010000 */
[----:B------:R-:W2:Y:S04]  /*0410*/  LDG.E.64 R20, desc[UR6][R14.64+0x3850] ;  /* 0x003850060e147981 */ /* 0x000ea8000c1e1b00 */
[----:B------:R-:W3:Y:S04]  /*0420*/  LDG.E.64 R22, desc[UR6][R12.64+0x3850] ;  /* 0x003850060c167981 */ /* 0x000ee8000c1e1b00 */
[----:B--2---:R-:W-:Y:S01]  /*0430*/  STS.64 [UR4], R20 ;  /* 0x00000014ff007988 */ /* 0x004fe20008000a04 */
[----:B---3--:R-:W-:-:S07]  /*0440*/  DFMA R28, R20, -R2, R22 ;  /* 0x80000002141c722b */ /* 0x008fce0000000016 */
[----:B------:R-:W-:Y:S01]  /*0450*/  STG.E.64 desc[UR6][R12.64+0x3850], R28 ;  /* 0x0038501c0c007986 */ /* 0x000fe2000c101b06 */
[----:B------:R-:W-:Y:S06]  /*0460*/  BAR.SYNC.DEFER_BLOCKING 0x0 ;  /* 0x0000000000007b1d */ /* 0x000fec0000010000 */
[----:B------:R-:W2:Y:S04]  /*0470*/  LDG.E.64 R22, desc[UR6][R14.64+0x5478] ;  /* 0x005478060e167981 */ /* 0x000ea8000c1e1b00 */
[----:B0-----:R-:W3:Y:S04]  /*0480*/  LDG.E.64 R18, desc[UR6][R12.64+0x5478] ;  /* 0x005478060c127981 */ /* 0x001ee8000c1e1b00 */
[----:B--2---:R-:W-:Y:S01]  /*0490*/  STS.64 [UR4], R22 ;  /* 0x00000016ff007988 */ /* 0x004fe20008000a04 */
[----:B---3--:R-:W-:-:S07]  /*04a0*/  DFMA R18, R22, -R2, R18 ;  /* 0x800000021612722b */ /* 0x008fce0000000012 */
[----:B------:R0:W-:Y:S01]  /*04b0*/  STG.E.64 desc[UR6][R12.64+0x5478], R18 ;  /* 0x005478120c007986 */ /* 0x0001e2000c101b06 */
[----:B------:R-:W-:Y:S06]  /*04c0*/  BAR.SYNC.DEFER_BLOCKING 0x0 ;  /* 0x0000000000007b1d */ /* 0x000fec0000010000 */
[----:B0-----:R-:W2:Y:S04]  /*04d0*/  LDG.E.64 R18, desc[UR6][R14.64+0x70a0] ;  /* 0x0070a0060e127981 */ /* 0x001ea8000c1e1b00 */
[----:B------:R-:W3:Y:S04]  /*04e0*/  LDG.E.64 R26, desc[UR6][R12.64+0x70a0] ;  /* 0x0070a0060c1a7981 */ /* 0x000ee8000c1e1b00 */
[----:B--2---:R0:W-:Y:S01]  /*04f0*/  STS.64 [UR4], R18 ;  /* 0x00000012ff007988 */ /* 0x0041e20008000a04 */
[----:B---3--:R-:W-:-:S07]  /*0500*/  DFMA R26, R18, -R2, R26 ;  /* 0x80000002121a722b */ /* 0x008fce000000001a */
[----:B------:R-:W-:Y:S01]  /*0510*/  STG.E.64 desc[UR6][R12.64+0x70a0], R26 ;  /* 0x0070a01a0c007986 */ /* 0x000fe2000c101b06 */
[----:B------:R-:W-:Y:S06]  /*0520*/  BAR.SYNC.DEFER_BLOCKING 0x0 ;  /* 0x0000000000007b1d */ /* 0x000fec0000010000 */
[----:B------:R-:W2:Y:S04]  /*0530*/  LDG.E.64 R20, desc[UR6][R14.64+0x8cc8] ;  /* 0x008cc8060e147981 */ /* 0x000ea8000c1e1b00 */
[----:B------:R-:W3:Y:S04]  /*0540*/  LDG.E.64 R28, desc[UR6][R12.64+0x8cc8] ;  /* 0x008cc8060c1c7981 */ /* 0x000ee8000c1e1b00 */
[----:B--2---:R1:W-:Y:S01]  /*0550*/  STS.64 [UR4], R20 ;  /* 0x00000014ff007988 */ /* 0x0043e20008000a04 */
[----:B---3--:R-:W-:-:S07]  /*0560*/  DFMA R28, R20, -R2, R28 ;  /* 0x80000002141c722b */ /* 0x008fce000000001c */
[----:B------:R2:W-:Y:S01]  /*0570*/  STG.E.64 desc[UR6][R12.64+0x8cc8], R28 ;  /* 0x008cc81c0c007986 */ /* 0x0005e2000c101b06 */
[----:B------:R-:W-:Y:S06]  /*0580*/  BAR.SYNC.DEFER_BLOCKING 0x0 ;  /* 0x0000000000007b1d */ /* 0x000fec0000010000 */
[----:B------:R-:W3:Y:S04]  /*0590*/  LDG.E.64 R22, desc[UR6][R14.64+0xa8f0] ;  /* 0x00a8f0060e167981 */ /* 0x000ee8000c1e1b00 */
[----:B0-----:R-:W1:Y:S04]  /*05a0*/  LDG.E.64 R18, desc[UR6][R12.64+0xa8f0] ;  /* 0x00a8f0060c127981 */ /* 0x001e68000c1e1b00 */
[----:B---3--:R-:W-:Y:S01]  /*05b0*/  STS.64 [UR4], R22 ;  /* 0x00000016ff007988 */ /* 0x008fe20008000a04 */
[----:B-1----:R-:W-:-:S07]  /*05c0*/  DFMA R20, R22, -R2, R18 ;  /* 0x800000021614722b */ /* 0x002fce0000000012 */
[----:B------:R-:W-:Y:S01]  /*05d0*/  STG.E.64 desc[UR6][R12.64+0xa8f0], R20 ;  /* 0x00a8f0140c007986 */ /* 0x000fe2000c101b06 */
[----:B------:R-:W-:Y:S06]  /*05e0*/  BAR.SYNC.DEFER_BLOCKING 0x0 ;  /* 0x0000000000007b1d */ /* 0x000fec0000010000 */
[----:B------:R-:W3:Y:S04]  /*05f0*/  LDG.E.64 R18, desc[UR6][R14.64+0xc518] ;  /* 0x00c518060e127981 */ /* 0x000ee8000c1e1b00 */
[----:B------:R-:W4:Y:S04]  /*0600*/  LDG.E.64 R26, desc[UR6][R12.64+0xc518] ;  /* 0x00c518060c1a7981 */ /* 0x000f28000c1e1b00 */
[----:B---3--:R0:W-:Y:S01]  /*0610*/  STS.64 [UR4], R18 ;  /* 0x00000012ff007988 */ /* 0x0081e20008000a04 */
[----:B----4-:R-:W-:-:S07]  /*0620*/  DFMA R26, R18, -R2, R26 ;  /* 0x80000002121a722b */ /* 0x010fce000000001a */
[----:B------:R1:W-:Y:S01]  /*0630*/  STG.E.64 desc[UR6][R12.64+0xc518], R26 ;  /* 0x00c5181a0c007986 */ /* 0x0003e2000c101b06 */
[----:B------:R-:W-:Y:S06]  /*0640*/  BAR.SYNC.DEFER_BLOCKING 0x0 ;  /* 0x0000000000007b1d */ /* 0x000fec0000010000 */
[----:B--2---:R-:W2:Y:S04]  /*0650*/  LDG.E.64 R28, desc[UR6][R14.64+0xe140] ;  /* 0x00e140060e1c7981 */ /* 0x004ea8000c1e1b00 */
[----:B0-----:R-:W3:Y:S01]  /*0660*/  LDG.E.64 R18, desc[UR6][R12.64+0xe140] ;  /* 0x00e140060c127981 */ /* 0x001ee2000c1e1b00 */
[----:B------:R-:W-:-:S02]  /*0670*/  VIADD R17, R17, 0x8 ;  /* 0x0000000811117836 */ /* 0x000fc40000000000 */
[----:B------:R-:W-:-:S03]  /*0680*/  VIADD R0, R0, 0x8 ;  /* 0x0000000800007836 */ /* 0x000fc60000000000 */
[----:B------:R-:W-:Y:S01]  /*0690*/  ISETP.NE.AND P0, PT, R17, RZ, PT ;  /* 0x000000ff1100720c */ /* 0x000fe20003f05270 */
[----:B--2---:R1:W-:Y:S01]  /*06a0*/  STS.64 [UR4], R28 ;  /* 0x0000001cff007988 */ /* 0x0043e20008000a04 */
[----:B---3--:R-:W-:-:S07]  /*06b0*/  DFMA R22, R28, -R2, R18 ;  /* 0x800000021c16722b */ /* 0x008fce0000000012 */
[----:B------:R1:W-:Y:S01]  /*06c0*/  STG.E.64 desc[UR6][R12.64+0xe140], R22 ;  /* 0x00e140160c007986 */ /* 0x0003e2000c101b06 */
[----:B------:R-:W-:Y:S06]  /*06d0*/  BAR.SYNC.DEFER_BLOCKING 0x0 ;  /* 0x0000000000007b1d */ /* 0x000fec0000010000 */
[----:B------:R-:W-:Y:S05]  /*06e0*/  @P0 BRA `(.L_x_8) ;  /* 0xfffffffc00280947 */ /* 0x000fea000383ffff */
.L_x_7:
[----:B------:R-:W-:Y:S05]  /*06f0*/  @!P1 BRA `(.L_x_6) ;  /* 0x0000000400249947 */ /* 0x000fea0003800000 */
[----:B------:R-:W-:Y:S02]  /*0700*/  ISETP.GE.U32.AND P0, PT, R24, 0x4, PT ;  /* 0x000000041800780c */ /* 0x000fe40003f06070 */
[----:B------:R-:W-:-:S04]  /*0710*/  LOP3.LUT R17, R16, 0x3, RZ, 0xc0, !PT ;  /* 0x0000000310117812 */ /* 0x000fc800078ec0ff */
[----:B------:R-:W-:-:S07]  /*0720*/  ISETP.NE.AND P1, PT, R17, RZ, PT ;  /* 0x000000ff1100720c */ /* 0x000fce0003f25270 */
[----:B------:R-:W-:Y:S06]  /*0730*/  @!P0 BRA `(.L_x_9) ;  /* 0x0000000000808947 */ /* 0x000fec0003800000 */
[----:B------:R-:W0:Y:S02]  /*0740*/  LDC.64 R8, c[0x0][0x380] ;  /* 0x0000e000ff087b82 */ /* 0x000e240000000a00 */
[----:B0-----:R-:W-:-:S04]  /*0750*/  IMAD.WIDE R8, R0, 0x1c28, R8 ;  /* 0x00001c2800087825 */ /* 0x001fc800078e0208 */
[----:B------:R-:W-:-:S05]  /*0760*/  IMAD.WIDE R8, R6, 0x8, R8 ;  /* 0x0000000806087825 */ /* 0x000fca00078e0208 */
[----:B-1----:R-:W2:Y:S01]  /*0770*/  LDG.E.64 R12, desc[UR6][R8.64+0x1c28] ;  /* 0x001c2806080c7981 */ /* 0x002ea2000c1e1b00 */
[----:B------:R-:W-:-:S05]  /*0780*/  IMAD.WIDE R10, R7, 0x8, R8 ;  /* 0x00000008070a7825 */ /* 0x000fca00078e0208 */
[----:B------:R-:W2:Y:S01]  /*0790*/  LDG.E.64 R14, desc[UR6][R10.64+0x1c28] ;  /* 0x001c28060a0e7981 */ /* 0x000ea2000c1e1b00 */
[----:B------:R-:W0:Y:S01]  /*07a0*/  S2UR UR5, SR_CgaCtaId ;  /* 0x00000000000579c3 */ /* 0x000e220000008800 */
[----:B------:R-:W-:Y:S02]  /*07b0*/  UMOV UR4, 0x400 ;  /* 0x0000040000047882 */ /* 0x000fe40000000000 */
[----:B0-----:R-:W-:Y:S01]  /*07c0*/  ULEA UR4, UR5, UR4, 0x18 ;  /* 0x0000000405047291 */ /* 0x001fe2000f8ec0ff */
[----:B--2---:R-:W-:-:S08]  /*07d0*/  DFMA R14, R12, -R2, R14 ;  /* 0x800000020c0e722b */ /* 0x004fd0000000000e */
[----:B------:R0:W-:Y:S04]  /*07e0*/  STS.64 [UR4], R12 ;  /* 0x0000000cff007988 */ /* 0x0001e80008000a04 */
[----:B------:R1:W-:Y:S01]  /*07f0*/  STG.E.64 desc[UR6][R10.64+0x1c28], R14 ;  /* 0x001c280e0a007986 */ /* 0x0003e2000c101b06 */
[----:B------:R-:W-:Y:S06]  /*0800*/  BAR.SYNC.DEFER_BLOCKING 0x0 ;  /* 0x0000000000007b1d */ /* 0x000fec0000010000 */
[----:B------:R-:W2:Y:S04]  /*0810*/  LDG.E.64 R18, desc[UR6][R8.64+0x3850] ;  /* 0x0038500608127981 */ /* 0x000ea8000c1e1b00 */
[----:B------:R-:W2:Y:S02]  /*0820*/  LDG.E.64 R20, desc[UR6][R10.64+0x3850] ;  /* 0x003850060a147981 */ /* 0x000ea4000c1e1b00 */
[----:B--2---:R-:W-:-:S02]  /*0830*/  DFMA R20, R18, -R2, R20 ;  /* 0x800000021214722b */ /* 0x004fc40000000014 */
[----:B------:R2:W-:Y:S05]  /*0840*/  STS.64 [UR4], R18 ;  /* 0x00000012ff007988 */ /* 0x0005ea0008000a04 */
[----:B------:R2:W-:Y:S01]  /*0850*/  STG.E.64 desc[UR6][R10.64+0x3850], R20 ;  /* 0x003850140a007986 */ /* 0x0005e2000c101b06 */
[----:B------:R-:W-:Y:S06]  /*0860*/  BAR.SYNC.DEFER_BLOCKING 0x0 ;  /* 0x0000000000007b1d */ /* 0x000fec0000010000 */
[----:B------:R-:W3:Y:S04]  /*0870*/  LDG.E.64 R22, desc[UR6][R8.64+0x5478] ;  /* 0x0054780608167981 */ /* 0x000ee8000c1e1b00 */
[----:B------:R-:W3:Y:S02]  /*0880*/  LDG.E.64 R24, desc[UR6][R10.64+0x5478] ;  /* 0x005478060a187981 */ /* 0x000ee4000c1e1b00 */
[----:B---3--:R-:W-:-:S02]  /*0890*/  DFMA R24, R22, -R2, R24 ;  /* 0x800000021618722b */ /* 0x008fc40000000018 */
[----:B------:R2:W-:Y:S05]  /*08a0*/  STS.64 [UR4], R22 ;  /* 0x00000016ff007988 */ /* 0x0005ea0008000a04 */
[----:B------:R2:W-:Y:S01]  /*08b0*/  STG.E.64 desc[UR6][R10.64+0x5478], R24 ;  /* 0x005478180a007986 */ /* 0x0005e2000c101b06 */
[----:B------:R-:W-:Y:S06]  /*08c0*/  BAR.SYNC.DEFER_BLOCKING 0x0 ;  /* 0x0000000000007b1d */ /* 0x000fec0000010000 */
[----:B0-----:R-:W3:Y:S04]  /*08d0*/  LDG.E.64 R12, desc[UR6][R8.64+0x70a0] ;  /* 0x0070a006080c7981 */ /* 0x001ee8000c1e1b00 */
[----:B-1----:R-:W3:Y:S01]  /*08e0*/  LDG.E.64 R14, desc[UR6][R10.64+0x70a0] ;  /* 0x0070a0060a0e7981 */ /* 0x002ee2000c1e1b00 */
[----:B------:R-:W-:Y:S01]  /*08f0*/  VIADD R0, R0, 0x4 ;  /* 0x0000000400007836 */ /* 0x000fe20000000000 */
[----:B---3--:R-:W-:-:S02]  /*0900*/  DFMA R14, R12, -R2, R14 ;  /* 0x800000020c0e722b */ /* 0x008fc4000000000e */
[----:B------:R2:W-:Y:S05]  /*0910*/  STS.64 [UR4], R12 ;  /* 0x0000000cff007988 */ /* 0x0005ea0008000a04 */
[----:B------:R2:W-:Y:S01]  /*0920*/  STG.E.64 desc[UR6][R10.64+0x70a0], R14 ;  /* 0x0070a00e0a007986 */ /* 0x0005e2000c101b06 */
[----:B------:R-:W-:Y:S06]  /*0930*/  BAR.SYNC.DEFER_BLOCKING 0x0 ;  /* 0x0000000000007b1d */ /* 0x000fec0000010000 */
.L_x_9:
[----:B------:R-:W-:Y:S05]  /*0940*/  @!P1 BRA `(.L_x_6) ;  /* 0x0000000000909947 */ /* 0x000fea0003800000 */
[----:B------:R-:W-:-:S13]  /*0950*/  ISETP.NE.AND P0, PT, R17, 0x1, PT ;  /* 0x000000011100780c */ /* 0x000fda0003f05270 */
[----:B------:R-:W0:Y:S02]  /*0960*/  @P0 LDC.64 R8, c[0x0][0x380] ;  /* 0x0000e000ff080b82 */ /* 0x000e240000000a00 */
[----:B0-----:R-:W-:-:S04]  /*0970*/  @P0 IMAD.WIDE R8, R0, 0x1c28, R8 ;  /* 0x00001c2800080825 */ /* 0x001fc800078e0208 */
[----:B-12---:R-:W-:-:S05]  /*0980*/  @P0 IMAD.WIDE R22, R6, 0x8, R8 ;  /* 0x0000000806160825 */ /* 0x006fca00078e0208 */
[----:B------:R-:W2:Y:S01]  /*0990*/  @P0 LDG.E.64 R14, desc[UR6][R22.64+0x1c28] ;  /* 0x001c2806160e0981 */ /* 0x000ea2000c1e1b00 */
[----:B------:R-:W-:-:S05]  /*09a0*/  @P0 IMAD.WIDE R8, R7, 0x8, R22 ;  /* 0x0000000807080825 */ /* 0x000fca00078e0216 */
[----:B------:R-:W2:Y:S01]  /*09b0*/  @P0 LDG.E.64 R10, desc[UR6][R8.64+0x1c28] ;  /* 0x001c2806080a0981 */ /* 0x000ea2000c1e1b00 */
[----:B------:R-:W0:Y:S01]  /*09c0*/  @P0 S2R R13, SR_CgaCtaId ;  /* 0x00000000000d0919 */ /* 0x000e220000008800 */
[----:B------:R-:W-:Y:S01]  /*09d0*/  @P0 MOV R12, 0x400 ;  /* 0x00000400000c0802 */ /* 0x000fe20000000f00 */
[----:B--2---:R-:W-:-:S03]  /*09e0*/  @P0 DFMA R18, R14, -R2, R10 ;  /* 0x800000020e12022b */ /* 0x004fc6000000000a */
[----:B0-----:R-:W-:-:S05]  /*09f0*/  @P0 LEA R10, R13, R12, 0x18 ;  /* 0x0000000c0d0a0211 */ /* 0x001fca00078ec0ff */
[----:B------:R0:W-:Y:S04]  /*0a00*/  @P0 STS.64 [R10], R14 ;  /* 0x0000000e0a000388 */ /* 0x0001e80000000a00 */
[----:B------:R1:W-:Y:S01]  /*0a10*/  @P0 STG.E.64 desc[UR6][R8.64+0x1c28], R18 ;  /* 0x001c281208000986 */ /* 0x0003e2000c101b06 */
[----:B------:R-:W-:Y:S06]  /*0a20*/  @P0 BAR.SYNC.DEFER_BLOCKING 0x0 ;  /* 0x0000000000000b1d */ /* 0x000fec0000010000 */
[----:B------:R-:W2:Y:S04]  /*0a30*/  @P0 LDG.E.64 R12, desc[UR6][R22.64+0x3850] ;  /* 0x00385006160c0981 */ /* 0x000ea8000c1e1b00 */
[----:B------:R-:W2:Y:S01]  /*0a40*/  @P0 LDG.E.64 R20, desc[UR6][R8.64+0x3850] ;  /* 0x0038500608140981 */ /* 0x000ea2000c1e1b00 */
[----:B------:R-:W-:-:S04]  /*0a50*/  LOP3.LUT R16, R16, 0x1, RZ, 0xc0, !PT ;  /* 0x0000000110107812 */ /* 0x000fc800078ec0ff */
[----:B------:R-:W-:-:S13]  /*0a60*/  ISETP.NE.U32.AND P1, PT, R16, 0x1, PT ;  /* 0x000000011000780c */ /* 0x000fda0003f25070 */
[----:B------:R-:W3:Y:S01]  /*0a70*/  @!P1 LDC.64 R16, c[0x0][0x380] ;  /* 0x0000e000ff109b82 */ /* 0x000ee20000000a00 */
[----:B------:R-:W-:-:S04]  /*0a80*/  @P0 VIADD R0, R0, 0x2 ;  /* 0x0000000200000836 */ /* 0x000fc80000000000 */
[----:B---3--:R-:W-:-:S04]  /*0a90*/  @!P1 IMAD.WIDE R16, R0, 0x1c28, R16 ;  /* 0x00001c2800109825 */ /* 0x008fc800078e0210 */
[----:B------:R-:W-:-:S04]  /*0aa0*/  @!P1 IMAD.WIDE R16, R6, 0x8, R16 ;  /* 0x0000000806109825 */ /* 0x000fc800078e0210 */
[----:B0-----:R-:W-:Y:S01]  /*0ab0*/  @!P1 IMAD.WIDE R14, R7, 0x8, R16 ;  /* 0x00000008070e9825 */ /* 0x001fe200078e0210 */
[----:B--2---:R-:W-:Y:S01]  /*0ac0*/  @P0 DFMA R20, R12, -R2, R20 ;  /* 0x800000020c14022b */ /* 0x004fe20000000014 */
[----:B------:R0:W-:Y:S06]  /*0ad0*/  @P0 STS.64 [R10], R12 ;  /* 0x0000000c0a000388 */ /* 0x0001ec0000000a00 */
[----:B------:R0:W-:Y:S01]  /*0ae0*/  @P0 STG.E.64 desc[UR6][R8.64+0x3850], R20 ;  /* 0x0038501408000986 */ /* 0x0001e2000c101b06 */
[----:B------:R-:W-:Y:S06]  /*0af0*/  @P0 BAR.SYNC.DEFER_BLOCKING 0x0 ;  /* 0x0000000000000b1d */ /* 0x000fec0000010000 */
[----:B------:R-:W2:Y:S04]  /*0b00*/  @!P1 LDG.E.64 R16, desc[UR6][R16.64+0x1c28] ;  /* 0x001c280610109981 */ /* 0x000ea8000c1e1b00 */
[----:B-1----:R-:W2:Y:S01]  /*0b10*/  @!P1 LDG.E.64 R18, desc[UR6][R14.64+0x1c28] ;  /* 0x001c28060e129981 */ /* 0x002ea2000c1e1b00 */
[----:B------:R-:W1:Y:S01]  /*0b20*/  @!P1 S2R R11, SR_CgaCtaId ;  /* 0x00000000000b9919 */ /* 0x000e620000008800 */
[----:B------:R-:W-:-:S04]  /*0b30*/  @!P1 MOV R0, 0x400 ;  /* 0x0000040000009802 */ /* 0x000fc80000000f00 */
[----:B-1----:R-:W-:Y:S01]  /*0b40*/  @!P1 LEA R11, R11, R0, 0x18 ;  /* 0x000000000b0b9211 */ /* 0x002fe200078ec0ff */
[----:B--2---:R-:W-:-:S04]  /*0b50*/  @!P1 DFMA R18, R16, -R2, R18 ;  /* 0x800000021012922b */ /* 0x004fc80000000012 */
[----:B------:R0:W-:Y:S04]  /*0b60*/  @!P1 STS.64 [R11], R16 ;  /* 0x000000100b009388 */ /* 0x0001e80000000a00 */
[----:B------:R0:W-:Y:S01]  /*0b70*/  @!P1 STG.E.64 desc[UR6][R14.64+0x1c28], R18 ;  /* 0x001c28120e009986 */ /* 0x0001e2000c101b06 */
[----:B------:R-:W-:Y:S06]  /*0b80*/  @!P1 BAR.SYNC.DEFER_BLOCKING 0x0 ;  /* 0x0000000000009b1d */ /* 0x000fec0000010000 */
.L_x_6:
[----:B------:R-:W-:-:S04]  /*0b90*/  IMAD.WIDE R4, R7, 0x1c28, R4 ;  /* 0x00001c2807047825 */ /* 0x000fc800078e0204 */
[----:B------:R-:W-:-:S05]  /*0ba0*/  IMAD.WIDE R4, R6, 0x8, R4 ;  /* 0x0000000806047825 */ /* 0x000fca00078e0204 */
[----:B------:R-:W-:Y:S01]  /*0bb0*/  STG.E.64 desc[UR6][R4.64], R2 ;  /* 0x0000000204007986 */ /* 0x000fe2000c101b06 */
[----:B------:R-:W-:Y:S05]  /*0bc0*/  EXIT ;  /* 0x000000000000794d */ /* 0x000fea0003800000 */
        .weak           $__internal_0_$__cuda_sm20_div_rn_f64_full
        .type           $__internal_0_$__cuda_sm20_div_rn_f64_full,@function
        .size           $__internal_0_$__cuda_sm20_div_rn_f64_full,(.L_x_16 - $__internal_0_$__cuda_sm20_div_rn_f64_full)
$__internal_0_$__cuda_sm20_div_rn_f64_full:
[C---:B------:R-:W-:Y:S01]  /*0bd0*/  FSETP.GEU.AND P0, PT, |R9|.reuse, 1.469367938527859385e-39, PT ;  /* 0x001000000900780b */ /* 0x040fe20003f0e200 */
[----:B------:R-:W-:Y:S01]  /*0be0*/  IMAD.MOV.U32 R12, RZ, RZ, 0x1 ;  /* 0x00000001ff0c7424 */ /* 0x000fe200078e00ff */
[----:B------:R-:W-:Y:S01]  /*0bf0*/  LOP3.LUT R2, R9, 0x800fffff, RZ, 0xc0, !PT ;  /* 0x800fffff09027812 */ /* 0x000fe200078ec0ff */
[----:B------:R-:W-:Y:S01]  /*0c00*/  BSSY.RECONVERGENT B1, `(.L_x_10) ;  /* 0x0000055000017945 */ /* 0x000fe20003800200 */
[C---:B------:R-:W-:Y:S02]  /*0c10*/  FSETP.GEU.AND P2, PT, |R11|.reuse, 1.469367938527859385e-39, PT ;  /* 0x001000000b00780b */ /* 0x040fe40003f4e200 */
[----:B------:R-:W-:Y:S01]  /*0c20*/  LOP3.LUT R3, R2, 0x3ff00000, RZ, 0xfc, !PT ;  /* 0x3ff0000002037812 */ /* 0x000fe200078efcff */
[----:B------:R-:W-:Y:S01]  /*0c30*/  IMAD.MOV.U32 R2, RZ, RZ, R8 ;  /* 0x000000ffff027224 */ /* 0x000fe200078e0008 */
[----:B------:R-:W-:Y:S02]  /*0c40*/  LOP3.LUT R14, R11, 0x7ff00000, RZ, 0xc0, !PT ;  /* 0x7ff000000b0e7812 */ /* 0x000fe400078ec0ff */
[----:B------:R-:W-:-:S03]  /*0c50*/  LOP3.LUT R21, R9, 0x7ff00000, RZ, 0xc0, !PT ;  /* 0x7ff0000009157812 */ /* 0x000fc600078ec0ff */
[----:B------:R-:W-:Y:S01]  /*0c60*/  @!P0 DMUL R2, R8, 8.98846567431157953865e+307 ;  /* 0x7fe0000008028828 */ /* 0x000fe20000000000 */
[----:B------:R-:W-:-:S03]  /*0c70*/  ISETP.GE.U32.AND P1, PT, R14, R21, PT ;  /* 0x000000150e00720c */ /* 0x000fc60003f26070 */
[----:B------:R-:W-:Y:S02]  /*0c80*/  @!P2 LOP3.LUT R15, R9, 0x7ff00000, RZ, 0xc0, !PT ;  /* 0x7ff00000090fa812 */ /* 0x000fe400078ec0ff */
[----:B------:R-:W0:Y:S02]  /*0c90*/  MUFU.RCP64H R13, R3 ;  /* 0x00000003000d7308 */ /* 0x000e240000001800 */
[----:B------:R-:W-:Y:S01]  /*0ca0*/  @!P2 ISETP.GE.U32.AND P3, PT, R14, R15, PT ;  /* 0x0000000f0e00a20c */ /* 0x000fe20003f66070 */
[----:B------:R-:W-:-:S05]  /*0cb0*/  IMAD.MOV.U32 R15, RZ, RZ, 0x1ca00000 ;  /* 0x1ca00000ff0f7424 */ /* 0x000fca00078e00ff */
[----:B------:R-:W-:-:S04]  /*0cc0*/  @!P2 SEL R19, R15, 0x63400000, !P3 ;  /* 0x634000000f13a807 */ /* 0x000fc80005800000 */
[----:B------:R-:W-:-:S04]  /*0cd0*/  @!P2 LOP3.LUT R22, R19, 0x80000000, R11, 0xf8, !PT ;  /* 0x800000001316a812 */ /* 0x000fc800078ef80b */
[----:B------:R-:W-:Y:S01]  /*0ce0*/  @!P2 LOP3.LUT R23, R22, 0x100000, RZ, 0xfc, !PT ;  /* 0x001000001617a812 */ /* 0x000fe200078efcff */
[----:B0-----:R-:W-:Y:S01]  /*0cf0*/  DFMA R16, R12, -R2, 1 ;  /* 0x3ff000000c10742b */ /* 0x001fe20000000802 */
[----:B------:R-:W-:-:S07]  /*0d00*/  @!P2 IMAD.MOV.U32 R22, RZ, RZ, RZ ;  /* 0x000000ffff16a224 */ /* 0x000fce00078e00ff */
[----:B------:R-:W-:-:S08]  /*0d10*/  DFMA R16, R16, R16, R16 ;  /* 0x000000101010722b */ /* 0x000fd00000000010 */
[----:B------:R-:W-:Y:S01]  /*0d20*/  DFMA R16, R12, R16, R12 ;  /* 0x000000100c10722b */ /* 0x000fe2000000000c */
[----:B------:R-:W-:Y:S01]  /*0d30*/  SEL R13, R15, 0x63400000, !P1 ;  /* 0x634000000f0d7807 */ /* 0x000fe20004800000 */
[----:B------:R-:W-:-:S03]  /*0d40*/  IMAD.MOV.U32 R12, RZ, RZ, R10 ;  /* 0x000000ffff0c7224 */ /* 0x000fc600078e000a */
[----:B------:R-:W-:-:S03]  /*0d50*/  LOP3.LUT R13, R13, 0x800fffff, R11, 0xf8, !PT ;  /* 0x800fffff0d0d7812 */ /* 0x000fc600078ef80b */
[----:B------:R-:W-:-:S03]  /*0d60*/  DFMA R18, R16, -R2, 1 ;  /* 0x3ff000001012742b */ /* 0x000fc60000000802 */
[----:B------:R-:W-:Y:S01]  /*0d70*/  @!P2 DFMA R12, R12, 2, -R22 ;  /* 0x400000000c0ca82b */ /* 0x000fe20000000816 */
[----:B------:R-:W-:-:S04]  /*0d80*/  IMAD.MOV.U32 R22, RZ, RZ, R14 ;  /* 0x000000ffff167224 */ /* 0x000fc800078e000e */
[----:B------:R-:W-:Y:S01]  /*0d90*/  DFMA R16, R16, R18, R16 ;  /* 0x000000121010722b */ /* 0x000fe20000000010 */
[----:B------:R-:W-:Y:S01]  /*0da0*/  IMAD.MOV.U32 R23, RZ, RZ, R21 ;  /* 0x000000ffff177224 */ /* 0x000fe200078e0015 */
[----:B------:R-:W-:-:S03]  /*0db0*/  @!P0 LOP3.LUT R23, R3, 0x7ff00000, RZ, 0xc0, !PT ;  /* 0x7ff0000003178812 */ /* 0x000fc600078ec0ff */
[----:B------:R-:W-:Y:S02]  /*0dc0*/  @!P2 LOP3.LUT R22, R13, 0x7ff00000, RZ, 0xc0, !PT ;  /* 0x7ff000000d16a812 */ /* 0x000fe400078ec0ff */
[----:B------:R-:W-:Y:S01]  /*0dd0*/  VIADD R25, R23, 0xffffffff ;  /* 0xffffffff17197836 */ /* 0x000fe20000000000 */
[----:B------:R-:W-:Y:S02]  /*0de0*/  DMUL R18, R16, R12 ;  /* 0x0000000c10127228 */ /* 0x000fe40000000000 */
[----:B------:R-:W-:-:S05]  /*0df0*/  VIADD R24, R22, 0xffffffff ;  /* 0xffffffff16187836 */ /* 0x000fca0000000000 */
[----:B------:R-:W-:Y:S01]  /*0e00*/  ISETP.GT.U32.AND P0, PT, R24, 0x7feffffe, PT ;  /* 0x7feffffe1800780c */ /* 0x000fe20003f04070 */
[----:B------:R-:W-:-:S03]  /*0e10*/  DFMA R20, R18, -R2, R12 ;  /* 0x800000021214722b */ /* 0x000fc6000000000c */
[----:B------:R-:W-:-:S05]  /*0e20*/  ISETP.GT.U32.OR P0, PT, R25, 0x7feffffe, P0 ;  /* 0x7feffffe1900780c */ /* 0x000fca0000704470 */
[----:B------:R-:W-:-:S08]  /*0e30*/  DFMA R16, R16, R20, R18 ;  /* 0x000000141010722b */ /* 0x000fd00000000012 */
[----:B------:R-:W-:Y:S05]  /*0e40*/  @P0 BRA `(.L_x_11) ;  /* 0x00000000006c0947 */ /* 0x000fea0003800000 */
[----:B------:R-:W-:-:S04]  /*0e50*/  LOP3.LUT R11, R9, 0x7ff00000, RZ, 0xc0, !PT ;  /* 0x7ff00000090b7812 */ /* 0x000fc800078ec0ff */
[CC--:B------:R-:W-:Y:S02]  /*0e60*/  VIADDMNMX R10, R14.reuse, -R11.reuse, 0xb9600000, !PT ;  /* 0xb96000000e0a7446 */ /* 0x0c0fe4000780090b */
[----:B------:R-:W-:Y:S02]  /*0e70*/  ISETP.GE.U32.AND P0, PT, R14, R11, PT ;  /* 0x0000000b0e00720c */ /* 0x000fe40003f06070 */
[----:B------:R-:W-:Y:S02]  /*0e80*/  VIMNMX R10, PT, PT, R10, 0x46a00000, PT ;  /* 0x46a000000a0a7848 */ /* 0x000fe40003fe0100 */
[----:B------:R-:W-:-:S05]  /*0e90*/  SEL R15, R15, 0x63400000, !P0 ;  /* 0x634000000f0f7807 */ /* 0x000fca0004000000 */
[----:B------:R-:W-:Y:S02]  /*0ea0*/  IMAD.IADD R18, R10, 0x1, -R15 ;  /* 0x000000010a127824 */ /* 0x000fe400078e0a0f */
[----:B------:R-:W-:Y:S02]  /*0eb0*/  IMAD.MOV.U32 R10, RZ, RZ, RZ ;  /* 0x000000ffff0a7224 */ /* 0x000fe400078e00ff */
[----:B------:R-:W-:-:S06]  /*0ec0*/  VIADD R11, R18, 0x7fe00000 ;  /* 0x7fe00000120b7836 */ /* 0x000fcc0000000000 */
[----:B------:R-:W-:-:S10]  /*0ed0*/  DMUL R14, R16, R10 ;  /* 0x0000000a100e7228 */ /* 0x000fd40000000000 */
[----:B------:R-:W-:-:S13]  /*0ee0*/  FSETP.GTU.AND P0, PT, |R15|, 1.469367938527859385e-39, PT ;  /* 0x001000000f00780b */ /* 0x000fda0003f0c200 */
[----:B------:R-:W-:Y:S05]  /*0ef0*/  @P0 BRA `(.L_x_12) ;  /* 0x0000000000940947 */ /* 0x000fea0003800000 */
[----:B------:R-:W-:Y:S01]  /*0f00*/  DFMA R2, R16, -R2, R12 ;  /* 0x800000021002722b */ /* 0x000fe2000000000c */
[----:B------:R-:W-:-:S09]  /*0f10*/  IMAD.MOV.U32 R10, RZ, RZ, RZ ;  /* 0x000000ffff0a7224 */ /* 0x000fd200078e00ff */
[C---:B------:R-:W-:Y:S02]  /*0f20*/  FSETP.NEU.AND P0, PT, R3.reuse, RZ, PT ;  /* 0x000000ff0300720b */ /* 0x040fe40003f0d000 */
[----:B------:R-:W-:-:S04]  /*0f30*/  LOP3.LUT R9, R3, 0x80000000, R9, 0x48, !PT ;  /* 0x8000000003097812 */ /* 0x000fc800078e4809 */
[----:B------:R-:W-:-:S07]  /*0f40*/  LOP3.LUT R11, R9, R11, RZ, 0xfc, !PT ;  /* 0x0000000b090b7212 */ /* 0x000fce00078efcff */
[----:B------:R-:W-:Y:S05]  /*0f50*/  @!P0 BRA `(.L_x_12) ;  /* 0x00000000007c8947 */ /* 0x000fea0003800000 */
[----:B------:R-:W-:Y:S01]  /*0f60*/  IMAD.MOV R3, RZ, RZ, -R18 ;  /* 0x000000ffff037224 */ /* 0x000fe200078e0a12 */
[----:B------:R-:W-:Y:S01]  /*0f70*/  DMUL.RP R10, R16, R10 ;  /* 0x0000000a100a7228 */ /* 0x000fe20000008000 */
[----:B------:R-:W-:-:S06]  /*0f80*/  IMAD.MOV.U32 R2, RZ, RZ, RZ ;  /* 0x000000ffff027224 */ /* 0x000fcc00078e00ff */
[----:B------:R-:W-:-:S03]  /*0f90*/  DFMA R2, R14, -R2, R16 ;  /* 0x800000020e02722b */ /* 0x000fc60000000010 */
[----:B------:R-:W-:-:S03]  /*0fa0*/  LOP3.LUT R9, R11, R9, RZ, 0x3c, !PT ;  /* 0x000000090b097212 */ /* 0x000fc600078e3cff */
[----:B------:R-:W-:-:S04]  /*0fb0*/  IADD3 R2, PT, PT, -R18, -0x43300000, RZ ;  /* 0xbcd0000012027810 */ /* 0x000fc80007ffe1ff */
[----:B------:R-:W-:-:S04]  /*0fc0*/  FSETP.NEU.AND P0, PT, |R3|, R2, PT ;  /* 0x000000020300720b */ /* 0x000fc80003f0d200 */
[----:B------:R-:W-:Y:S02]  /*0fd0*/  FSEL R14, R10, R14, !P0 ;  /* 0x0000000e0a0e7208 */ /* 0x000fe40004000000 */
[----:B------:R-:W-:Y:S01]  /*0fe0*/  FSEL R15, R9, R15, !P0 ;  /* 0x0000000f090f7208 */ /* 0x000fe20004000000 */
[----:B------:R-:W-:Y:S06]  /*0ff0*/  BRA `(.L_x_12) ;  /* 0x0000000000547947 */ /* 0x000fec0003800000 */
.L_x_11:
[----:B------:R-:W-:-:S14]  /*1000*/  DSETP.NAN.AND P0, PT, R10, R10, PT ;  /* 0x0000000a0a00722a */ /* 0x000fdc0003f08000 */
[----:B------:R-:W-:Y:S05]  /*1010*/  @P0 BRA `(.L_x_13) ;  /* 0x0000000000440947 */ /* 0x000fea0003800000 */
[----:B------:R-:W-:-:S14]  /*1020*/  DSETP.NAN.AND P0, PT, R8, R8, PT ;  /* 0x000000080800722a */ /* 0x000fdc0003f08000 */
[----:B------:R-:W-:Y:S05]  /*1030*/  @P0 BRA `(.L_x_14) ;  /* 0x0000000000300947 */ /* 0x000fea0003800000 */
[----:B------:R-:W-:Y:S01]  /*1040*/  ISETP.NE.AND P0, PT, R22, R23, PT ;  /* 0x000000171600720c */ /* 0x000fe20003f05270 */
[----:B------:R-:W-:Y:S02]  /*1050*/  IMAD.MOV.U32 R14, RZ, RZ, 0x0 ;  /* 0x00000000ff0e7424 */ /* 0x000fe400078e00ff */
[----:B------:R-:W-:-:S10]  /*1060*/  IMAD.MOV.U32 R15, RZ, RZ, -0x80000 ;  /* 0xfff80000ff0f7424 */ /* 0x000fd400078e00ff */
[----:B------:R-:W-:Y:S05]  /*1070*/  @!P0 BRA `(.L_x_12) ;  /* 0x0000000000348947 */ /* 0x000fea0003800000 */
[----:B------:R-:W-:Y:S02]  /*1080*/  ISETP.NE.AND P0, PT, R22, 0x7ff00000, PT ;  /* 0x7ff000001600780c */ /* 0x000fe40003f05270 */
[----:B------:R-:W-:Y:S02]  /*1090*/  LOP3.LUT R15, R11, 0x80000000, R9, 0x48, !PT ;  /* 0x800000000b0f7812 */ /* 0x000fe400078e4809 */
[----:B------:R-:W-:-:S13]  /*10a0*/  ISETP.EQ.OR P0, PT, R23, RZ, !P0 ;  /* 0x000000ff1700720c */ /* 0x000fda0004702670 */
[----:B------:R-:W-:Y:S01]  /*10b0*/  @P0 LOP3.LUT R2, R15, 0x7ff00000, RZ, 0xfc, !PT ;  /* 0x7ff000000f020812 */ /* 0x000fe200078efcff */
[----:B------:R-:W-:Y:S02]  /*10c0*/  @!P0 IMAD.MOV.U32 R14, RZ, RZ, RZ ;  /* 0x000000ffff0e8224 */ /* 0x000fe400078e00ff */
[----:B------:R-:W-:Y:S02]  /*10d0*/  @P0 IMAD.MOV.U32 R14, RZ, RZ, RZ ;  /* 0x000000ffff0e0224 */ /* 0x000fe400078e00ff */
[----:B------:R-:W-:Y:S01]  /*10e0*/  @P0 IMAD.MOV.U32 R15, RZ, RZ, R2 ;  /* 0x000000ffff0f0224 */ /* 0x000fe200078e0002 */
[----:B------:R-:W-:Y:S06]  /*10f0*/  BRA `(.L_x_12) ;  /* 0x0000000000147947 */ /* 0x000fec0003800000 */
.L_x_14:
[----:B------:R-:W-:Y:S01]  /*1100*/  LOP3.LUT R15, R9, 0x80000, RZ, 0xfc, !PT ;  /* 0x00080000090f7812 */ /* 0x000fe200078efcff */
[----:B------:R-:W-:Y:S01]  /*1110*/  IMAD.MOV.U32 R14, RZ, RZ, R8 ;  /* 0x000000ffff0e7224 */ /* 0x000fe200078e0008 */
[----:B------:R-:W-:Y:S06]  /*1120*/  BRA `(.L_x_12) ;  /* 0x0000000000087947 */ /* 0x000fec0003800000 */
.L_x_13:
[----:B------:R-:W-:Y:S01]  /*1130*/  LOP3.LUT R15, R11, 0x80000, RZ, 0xfc, !PT ;  /* 0x000800000b0f7812 */ /* 0x000fe200078efcff */
[----:B------:R-:W-:-:S07]  /*1140*/  IMAD.MOV.U32 R14, RZ, RZ, R10 ;  /* 0x000000ffff0e7224 */ /* 0x000fce00078e000a */
.L_x_12:
[----:B------:R-:W-:Y:S05]  /*1150*/  BSYNC.RECONVERGENT B1 ;  /* 0x0000000000017941 */ /* 0x000fea0003800200 */
.L_x_10:
[----:B------:R-:W-:Y:S02]  /*1160*/  IMAD.MOV.U32 R2, RZ, RZ, R6 ;  /* 0x000000ffff027224 */ /* 0x000fe400078e0006 */
[----:B------:R-:W-:-:S04]  /*1170*/  IMAD.MOV.U32 R3, RZ, RZ, 0x0 ;  /* 0x00000000ff037424 */ /* 0x000fc800078e00ff */
[----:B------:R-:W-:Y:S05]  /*1180*/  RET.REL.NODEC R2 `(_Z14gpuSolveBottomPA901_d) ;  /* 0xffffffec029c7950 */ /* 0x000fea0003c3ffff */
.L_x_15:
        /* <DEDUP_REMOVED lines=15> */
.L_x_16:


//--------------------- .nv.shared.reserved.0     --------------------------
	.section	.nv.shared.reserved.0,"aw",@nobits
	.weak		__nv_reservedSMEM_offset_0_alias
	.size		__nv_reservedSMEM_offset_0_alias, 0, 64
	.other		__nv_reservedSMEM_offset_0_alias,@"STO_CUDA_RESERVED_SHARED STV_DEFAULT"
__nv_reservedSMEM_offset_0_alias:
	.zero		0
	.zero		64


//--------------------- .nv.shared._Z14gpuSolveBottomPA901_d --------------------------
	.section	.nv.shared._Z14gpuSolveBottomPA901_d,"aw",@nobits
	.sectionflags	@""
	.align	8
.nv.shared._Z14gpuSolveBottomPA901_d:
	.zero		1032


//--------------------- .nv.constant0._Z11gpuSolveTopPA901_d --------------------------
	.section	.nv.constant0._Z11gpuSolveTopPA901_d,"a",@progbits
	.sectionflags	@""
	.align	4
.nv.constant0._Z11gpuSolveTopPA901_d:
	.zero		904


//--------------------- .nv.constant0._Z14gpuSolveBottomPA901_d --------------------------
	.section	.nv.constant0._Z14gpuSolveBottomPA901_d,"a",@progbits
	.sectionflags	@""
	.align	4
.nv.constant0._Z14gpuSolveBottomPA901_d:
	.zero		904


//--------------------- SYMBOLS --------------------------

	.type		.nv.reservedSmem.offset0,@object
	.size		.nv.reservedSmem.offset0,0x4
	.type		.nv.reservedSmem.cap,@object
	.size		.nv.reservedSmem.cap,0x4
